	.headerflags	@"EF_CUDA_TEXMODE_UNIFIED EF_CUDA_64BIT_ADDRESS EF_CUDA_ACCELERATORS EF_CUDA_SM90 EF_CUDA_VIRTUAL_SM(EF_CUDA_SM90)"
	.elftype	@"ET_EXEC"


//--------------------- .nv.info                  --------------------------
	.section	.nv.info,"",@"SHT_CUDA_INFO"
	.align	4


	//----- nvinfo : EIATTR_REGCOUNT
	.align		4
        /*0000*/ 	.byte	0x04, 0x2f
        /*0002*/ 	.short	(.L_1 - .L_0)
	.align		4
.L_0:
        /*0004*/ 	.word	index@(triton_poi_fused_max_pool2d_with_indices_12)
        /*0008*/ 	.word	0x0000001a


	//----- nvinfo : EIATTR_MIN_STACK_SIZE
	.align		4
.L_1:
        /*000c*/ 	.byte	0x04, 0x12
        /*000e*/ 	.short	(.L_3 - .L_2)
	.align		4
.L_2:
        /*0010*/ 	.word	index@(triton_poi_fused_max_pool2d_with_indices_12)
        /*0014*/ 	.word	0x00000000


	//----- nvinfo : EIATTR_FRAME_SIZE
	.align		4
.L_3:
        /*0018*/ 	.byte	0x04, 0x11
        /*001a*/ 	.short	(.L_5 - .L_4)
	.align		4
.L_4:
        /*001c*/ 	.word	index@(triton_poi_fused_max_pool2d_with_indices_12)
        /*0020*/ 	.word	0x00000000


	//----- nvinfo : EIATTR_MIN_STACK_SIZE
	.align		4
.L_5:
        /*0024*/ 	.byte	0x04, 0x12
        /*0026*/ 	.short	(.L_7 - .L_6)
	.align		4
.L_6:
        /*0028*/ 	.word	index@(triton_poi_fused_max_pool2d_with_indices_12)
        /*002c*/ 	.word	0x00000000
.L_7:


//--------------------- .nv.info.triton_poi_fused_max_pool2d_with_indices_12 --------------------------
	.section	.nv.info.triton_poi_fused_max_pool2d_with_indices_12,"",@"SHT_CUDA_INFO"
	.sectionflags	@""
	.align	4


	//----- nvinfo : EIATTR_CUDA_API_VERSION
	.align		4
        /*0000*/ 	.byte	0x04, 0x37
        /*0002*/ 	.short	(.L_9 - .L_8)
.L_8:
        /*0004*/ 	.word	0x0000007c


	//----- nvinfo : EIATTR_KPARAM_INFO
	.align		4
.L_9:
        /*0008*/ 	.byte	0x04, 0x17
        /*000a*/ 	.short	(.L_11 - .L_10)
.L_10:
        /*000c*/ 	.word	0x00000000
        /*0010*/ 	.short	0x0004
        /*0012*/ 	.short	0x001c
        /*0014*/ 	.byte	0x00, 0xf0, 0x11, 0x00


	//----- nvinfo : EIATTR_KPARAM_INFO
	.align		4
.L_11:
        /*0018*/ 	.byte	0x04, 0x17
        /*001a*/ 	.short	(.L_13 - .L_12)
.L_12:
        /*001c*/ 	.word	0x00000000
        /*0020*/ 	.short	0x0003
        /*0022*/ 	.short	0x0018
        /*0024*/ 	.byte	0x00, 0xf0, 0x11, 0x00


	//----- nvinfo : EIATTR_KPARAM_INFO
	.align		4
.L_13:
        /*0028*/ 	.byte	0x04, 0x17
        /*002a*/ 	.short	(.L_15 - .L_14)
.L_14:
        /*002c*/ 	.word	0x00000000
        /*0030*/ 	.short	0x0002
        /*0032*/ 	.short	0x0010
        /*0034*/ 	.byte	0x00, 0xf4, 0x21, 0x00


	//----- nvinfo : EIATTR_KPARAM_INFO
	.align		4
.L_15:
        /*0038*/ 	.byte	0x04, 0x17
        /*003a*/ 	.short	(.L_17 - .L_16)
.L_16:
        /*003c*/ 	.word	0x00000000
        /*0040*/ 	.short	0x0001
        /*0042*/ 	.short	0x0008
        /*0044*/ 	.byte	0x00, 0xf4, 0x21, 0x00


	//----- nvinfo : EIATTR_KPARAM_INFO
	.align		4
.L_17:
        /*0048*/ 	.byte	0x04, 0x17
        /*004a*/ 	.short	(.L_19 - .L_18)
.L_18:
        /*004c*/ 	.word	0x00000000
        /*0050*/ 	.short	0x0000
        /*0052*/ 	.short	0x0000
        /*0054*/ 	.byte	0x00, 0xf4, 0x21, 0x00


	//----- nvinfo : EIATTR_SPARSE_MMA_MASK
	.align		4
.L_19:
        /*0058*/ 	.byte	0x03, 0x50
        /*005a*/ 	.short	0x0000


	//----- nvinfo : EIATTR_MAXREG_COUNT
	.align		4
        /*005c*/ 	.byte	0x03, 0x1b
        /*005e*/ 	.short	0x00ff


	//----- nvinfo : EIATTR_EXIT_INSTR_OFFSETS
	.align		4
        /*0060*/ 	.byte	0x04, 0x1c
        /*0062*/ 	.short	(.L_21 - .L_20)


	//   ....[0]....
.L_20:
        /*0064*/ 	.word	0x000005f0


	//   ....[1]....
        /*0068*/ 	.word	0x00000690


	//----- nvinfo : EIATTR_REQNTID
	.align		4
.L_21:
        /*006c*/ 	.byte	0x04, 0x10
        /*006e*/ 	.short	(.L_23 - .L_22)
.L_22:
        /*0070*/ 	.word	0x00000080
        /*0074*/ 	.word	0x00000001
        /*0078*/ 	.word	0x00000001


	//----- nvinfo : EIATTR_CBANK_PARAM_SIZE
	.align		4
.L_23:
        /*007c*/ 	.byte	0x03, 0x19
        /*007e*/ 	.short	0x0020


	//----- nvinfo : EIATTR_PARAM_CBANK
	.align		4
        /*0080*/ 	.byte	0x04, 0x0a
        /*0082*/ 	.short	(.L_25 - .L_24)
	.align		4
.L_24:
        /*0084*/ 	.word	index@(.nv.constant0.triton_poi_fused_max_pool2d_with_indices_12)
        /*0088*/ 	.short	0x0210
        /*008a*/ 	.short	0x0020


	//----- nvinfo : EIATTR_SW_WAR
	.align		4
.L_25:
        /*008c*/ 	.byte	0x04, 0x36
        /*008e*/ 	.short	(.L_27 - .L_26)
.L_26:
        /*0090*/ 	.word	0x00000008
.L_27:


//--------------------- .nv.callgraph             --------------------------
	.section	.nv.callgraph,"",@"SHT_CUDA_CALLGRAPH"
	.align	4
	.sectionentsize	8
	.align		4
        /*0000*/ 	.word	0x00000000
	.align		4
        /*0004*/ 	.word	0xffffffff
	.align		4
        /*0008*/ 	.word	0x00000000
	.align		4
        /*000c*/ 	.word	0xfffffffe
	.align		4
        /*0010*/ 	.word	0x00000000
	.align		4
        /*0014*/ 	.word	0xfffffffd
	.align		4
        /*0018*/ 	.word	0x00000000
	.align		4
        /*001c*/ 	.word	0xfffffffc


//--------------------- .text.triton_poi_fused_max_pool2d_with_indices_12 --------------------------
	.section	.text.triton_poi_fused_max_pool2d_with_indices_12,"ax",@progbits
	.sectionflags	@"SHF_BARRIERS=1"
	.align	128
        .global         triton_poi_fused_max_pool2d_with_indices_12
        .type           triton_poi_fused_max_pool2d_with_indices_12,@function
        .size           triton_poi_fused_max_pool2d_with_indices_12,(.L_x_1 - triton_poi_fused_max_pool2d_with_indices_12)
        .other          triton_poi_fused_max_pool2d_with_indices_12,@"STO_CUDA_ENTRY STV_DEFAULT"
triton_poi_fused_max_pool2d_with_indices_12:
.text.triton_poi_fused_max_pool2d_with_indices_12:
[----:B------:R-:W0:Y:S02]  /*0000*/  LDC R1, c[0x0][0x28] ;  /* 0x00000a00ff017b82 */ /* 0x000e240000000800 */
[----:B------:R-:W1:Y:S01]  /*0010*/  S2R R0, SR_TID.X ;  /* 0x0000000000007919 */ /* 0x000e620000002100 */
[----:B------:R-:W2:Y:S01]  /*0020*/  LDC.64 R10, c[0x0][0x210] ;  /* 0x00008400ff0a7b82 */ /* 0x000ea20000000a00 */
[----:B------:R-:W-:Y:S01]  /*0030*/  CS2R R4, SRZ ;  /* 0x0000000000047805 */ /* 0x000fe2000001ff00 */
[----:B------:R-:W-:Y:S01]  /*0040*/  ULDC.64 UR6, c[0x0][0x208] ;  /* 0x0000820000067ab9 */ /* 0x000fe20000000a00 */
[----:B------:R-:W3:Y:S01]  /*0050*/  S2R R6, SR_CTAID.Y ;  /* 0x0000000000067919 */ /* 0x000ee20000002600 */
[----:B------:R-:W4:Y:S01]  /*0060*/  S2R R7, SR_CTAID.X ;  /* 0x0000000000077919 */ /* 0x000f220000002500 */
[----:B------:R-:W-:-:S03]  /*0070*/  CS2R R8, SRZ ;  /* 0x0000000000087805 */ /* 0x000fc6000001ff00 */
[----:B------:R-:W5:Y:S01]  /*0080*/  S2UR UR5, SR_CgaCtaId ;  /* 0x00000000000579c3 */ /* 0x000f620000008800 */
[----:B------:R-:W-:Y:S01]  /*0090*/  UMOV UR4, 0x400 ;  /* 0x0000040000047882 */ /* 0x000fe20000000000 */
[----:B------:R-:W-:Y:S01]  /*00a0*/  ULDC.64 UR8, c[0x0][0x218] ;  /* 0x0000860000087ab9 */ /* 0x000fe20000000a00 */
[----:B-1----:R-:W-:Y:S01]  /*00b0*/  SHF.R.U32.HI R3, RZ, 0x6, R0 ;  /* 0x00000006ff037819 */ /* 0x002fe20000011600 */
[----:B------:R-:W-:Y:S02]  /*00c0*/  IMAD.SHL.U32 R14, R0, 0x2, RZ ;  /* 0x00000002000e7824 */ /* 0x000fe400078e00ff */
[----:B---3--:R-:W-:Y:S01]  /*00d0*/  IMAD.SHL.U32 R6, R6, 0x2, RZ ;  /* 0x0000000206067824 */ /* 0x008fe200078e00ff */
[----:B------:R-:W-:Y:S01]  /*00e0*/  SGXT.U32 R3, R3, 0x1 ;  /* 0x000000010303781a */ /* 0x000fe20000000000 */
[----:B----4-:R-:W-:-:S03]  /*00f0*/  IMAD.SHL.U32 R7, R7, 0x80, RZ ;  /* 0x0000008007077824 */ /* 0x010fc600078e00ff */
[----:B------:R-:W-:Y:S02]  /*0100*/  LOP3.LUT R12, R6, R3, RZ, 0xfc, !PT ;  /* 0x00000003060c7212 */ /* 0x000fe400078efcff */
[----:B------:R-:W-:-:S03]  /*0110*/  LOP3.LUT R13, R7, 0x7e, R14, 0xf8, !PT ;  /* 0x0000007e070d7812 */ /* 0x000fc600078ef80e */
[----:B------:R-:W-:Y:S01]  /*0120*/  IMAD.HI R2, R12, 0x55555556, RZ ;  /* 0x555555560c027827 */ /* 0x000fe200078e02ff */
[----:B------:R-:W-:-:S04]  /*0130*/  ISETP.GE.AND P0, PT, R13, 0x80, PT ;  /* 0x000000800d00780c */ /* 0x000fc80003f06270 */
[----:B------:R-:W-:Y:S02]  /*0140*/  LEA.HI R3, R2, R2, RZ, 0x1 ;  /* 0x0000000202037211 */ /* 0x000fe400078f08ff */
[----:B------:R-:W-:-:S03]  /*0150*/  ISETP.LT.AND P0, PT, R12, 0x24, !P0 ;  /* 0x000000240c00780c */ /* 0x000fc60004701270 */
[----:B------:R-:W-:-:S04]  /*0160*/  IMAD R2, R3, -0x3, R12 ;  /* 0xfffffffd03027824 */ /* 0x000fc800078e020c */
[----:B------:R-:W-:-:S04]  /*0170*/  IMAD R2, R2, 0x100, R13 ;  /* 0x0000010002027824 */ /* 0x000fc800078e020d */
[----:B------:R-:W-:Y:S01]  /*0180*/  IMAD R15, R3, 0x600, R2 ;  /* 0x00000600030f7824 */ /* 0x000fe200078e0202 */
[----:B------:R-:W-:-:S03]  /*0190*/  CS2R R2, SRZ ;  /* 0x0000000000027805 */ /* 0x000fc6000001ff00 */
[C---:B------:R-:W-:Y:S02]  /*01a0*/  VIADD R19, R15.reuse, 0x80 ;  /* 0x000000800f137836 */ /* 0x040fe40000000000 */
[----:B--2---:R-:W-:-:S04]  /*01b0*/  IMAD.WIDE R16, R15, 0x4, R10 ;  /* 0x000000040f107825 */ /* 0x004fc800078e020a */
[--C-:B------:R-:W-:Y:S01]  /*01c0*/  IMAD.WIDE R18, R19, 0x4, R10.reuse ;  /* 0x0000000413127825 */ /* 0x100fe200078e020a */
[----:B------:R-:W2:Y:S03]  /*01d0*/  @P0 LDG.E.EL.64 R2, desc[UR6][R16.64] ;  /* 0x0000000610020981 */ /* 0x000ea6000c2e1b00 */
[----:B------:R-:W-:Y:S01]  /*01e0*/  VIADD R21, R15, 0x300 ;  /* 0x000003000f157836 */ /* 0x000fe20000000000 */
[----:B------:R-:W2:Y:S03]  /*01f0*/  @P0 LDG.E.EL.64 R4, desc[UR6][R18.64] ;  /* 0x0000000612040981 */ /* 0x000ea6000c2e1b00 */
[----:B------:R-:W-:-:S05]  /*0200*/  IMAD.WIDE R20, R21, 0x4, R10 ;  /* 0x0000000415147825 */ /* 0x000fca00078e020a */
[----:B------:R-:W3:Y:S01]  /*0210*/  @P0 LDG.E.EL.64 R8, desc[UR6][R20.64] ;  /* 0x0000000614080981 */ /* 0x000ee2000c2e1b00 */
[----:B------:R-:W-:-:S04]  /*0220*/  VIADD R23, R15, 0x380 ;  /* 0x000003800f177836 */ /* 0x000fc80000000000 */
[----:B------:R-:W-:Y:S01]  /*0230*/  IMAD.WIDE R22, R23, 0x4, R10 ;  /* 0x0000000417167825 */ /* 0x000fe200078e020a */
[----:B------:R-:W-:-:S06]  /*0240*/  CS2R R10, SRZ ;  /* 0x00000000000a7805 */ /* 0x000fcc000001ff00 */
[----:B------:R-:W4:Y:S01]  /*0250*/  @P0 LDG.E.EL.64 R10, desc[UR6][R22.64] ;  /* 0x00000006160a0981 */ /* 0x000f22000c2e1b00 */
[----:B------:R-:W-:Y:S01]  /*0260*/  SHF.R.U32.HI R15, RZ, 0x7, R14 ;  /* 0x00000007ff0f7819 */ /* 0x000fe2000001160e */
[----:B-----5:R-:W-:Y:S01]  /*0270*/  UPRMT UR4, UR5, 0x654, UR4 ;  /* 0x0000065405047896 */ /* 0x020fe20008000004 */
[----:B------:R-:W-:Y:S02]  /*0280*/  IMAD R12, R12, 0x80, R13 ;  /* 0x000000800c0c7824 */ /* 0x000fe400078e020d */
[----:B------:R-:W-:Y:S02]  /*0290*/  SGXT.U32 R15, R15, 0x1 ;  /* 0x000000010f0f781a */ /* 0x000fe40000000000 */
[C---:B--2---:R-:W-:Y:S02]  /*02a0*/  FSETP.GT.AND P1, PT, R4.reuse, R2, PT ;  /* 0x000000020400720b */ /* 0x044fe40003f24000 */
[----:B------:R-:W-:Y:S02]  /*02b0*/  FSETP.GT.AND P2, PT, R5, R3, PT ;  /* 0x000000030500720b */ /* 0x000fe40003f44000 */
[----:B------:R-:W-:-:S02]  /*02c0*/  FSETP.NAN.AND P3, PT, R4, R4, PT ;  /* 0x000000040400720b */ /* 0x000fc40003f68000 */
[----:B------:R-:W-:Y:S02]  /*02d0*/  FSETP.NAN.AND P6, PT, R5, R5, PT ;  /* 0x000000050500720b */ /* 0x000fe40003fc8000 */
[----:B---3--:R-:W-:-:S05]  /*02e0*/  FSETP.NAN.AND P5, PT, R8, R8, PT ;  /* 0x000000080800720b */ /* 0x008fca0003fa8000 */
[----:B------:R-:W-:Y:S02]  /*02f0*/  @!P1 SEL R4, R4, R2, P3 ;  /* 0x0000000204049207 */ /* 0x000fe40001800000 */
[----:B------:R-:W-:Y:S02]  /*0300*/  FSETP.NAN.AND P3, PT, R9, R9, PT ;  /* 0x000000090900720b */ /* 0x000fe40003f68000 */
[----:B------:R-:W-:Y:S02]  /*0310*/  FSETP.GEU.AND P4, PT, R4, R8, PT ;  /* 0x000000080400720b */ /* 0x000fe40003f8e000 */
[----:B------:R-:W-:Y:S02]  /*0320*/  @!P2 SEL R5, R5, R3, P6 ;  /* 0x000000030505a207 */ /* 0x000fe40003000000 */
[----:B------:R-:W-:Y:S02]  /*0330*/  @!P5 SEL R8, R8, R4, !P4 ;  /* 0x000000040808d207 */ /* 0x000fe40006000000 */
[----:B------:R-:W-:-:S02]  /*0340*/  LOP3.LUT R2, R14, 0xfe, RZ, 0xc0, !PT ;  /* 0x000000fe0e027812 */ /* 0x000fc400078ec0ff */
[----:B------:R-:W-:Y:S02]  /*0350*/  LEA R3, R15, UR4, 0x2 ;  /* 0x000000040f037c11 */ /* 0x000fe4000f8e10ff */
[----:B----4-:R-:W-:Y:S02]  /*0360*/  FSETP.NAN.AND P5, PT, R10, R10, PT ;  /* 0x0000000a0a00720b */ /* 0x010fe40003fa8000 */
[----:B------:R-:W-:Y:S01]  /*0370*/  FSETP.GEU.AND P6, PT, R5, R9, PT ;  /* 0x000000090500720b */ /* 0x000fe20003fce000 */
[----:B------:R-:W-:Y:S01]  /*0380*/  IMAD R16, R2, 0x4, R3 ;  /* 0x0000000402107824 */ /* 0x000fe200078e0203 */
[----:B------:R-:W-:Y:S02]  /*0390*/  SEL R2, RZ, 0x1, !P1 ;  /* 0x00000001ff027807 */ /* 0x000fe40004800000 */
[----:B------:R-:W-:Y:S02]  /*03a0*/  @!P3 SEL R9, R9, R5, !P6 ;  /* 0x000000050909b207 */ /* 0x000fe40007000000 */
[----:B------:R-:W-:-:S02]  /*03b0*/  SEL R3, RZ, 0x1, !P2 ;  /* 0x00000001ff037807 */ /* 0x000fc40005000000 */
[-C--:B------:R-:W-:Y:S02]  /*03c0*/  FSETP.NAN.AND P1, PT, R11, R11.reuse, PT ;  /* 0x0000000b0b00720b */ /* 0x080fe40003f28000 */
[----:B------:R-:W-:Y:S02]  /*03d0*/  FSETP.GEU.AND P2, PT, R8, R10, PT ;  /* 0x0000000a0800720b */ /* 0x000fe40003f4e000 */
[----:B------:R-:W-:Y:S02]  /*03e0*/  SEL R2, R2, 0x2, P4 ;  /* 0x0000000202027807 */ /* 0x000fe40002000000 */
[----:B------:R-:W-:Y:S02]  /*03f0*/  SEL R3, R3, 0x2, P6 ;  /* 0x0000000203037807 */ /* 0x000fe40003000000 */
[----:B------:R-:W-:Y:S02]  /*0400*/  FSETP.GEU.AND P4, PT, R9, R11, PT ;  /* 0x0000000b0900720b */ /* 0x000fe40003f8e000 */
[----:B------:R-:W-:-:S02]  /*0410*/  @!P5 SEL R10, R10, R8, !P2 ;  /* 0x000000080a0ad207 */ /* 0x000fc40005000000 */
[----:B------:R-:W-:Y:S02]  /*0420*/  LOP3.LUT R14, R15, 0xfe, R14, 0xf8, !PT ;  /* 0x000000fe0f0e7812 */ /* 0x000fe400078ef80e */
[----:B------:R-:W-:Y:S02]  /*0430*/  SEL R8, R2, 0x3, P2 ;  /* 0x0000000302087807 */ /* 0x000fe40001000000 */
[----:B------:R-:W-:Y:S02]  /*0440*/  SEL R3, R3, 0x3, P4 ;  /* 0x0000000303037807 */ /* 0x000fe40002000000 */
[----:B------:R-:W-:Y:S02]  /*0450*/  IADD3 R4, P3, R12, UR8, RZ ;  /* 0x000000080c047c10 */ /* 0x000fe4000ff7e0ff */
[----:B------:R-:W-:Y:S01]  /*0460*/  LEA R13, R14, UR4, 0x2 ;  /* 0x000000040e0d7c11 */ /* 0x000fe2000f8e10ff */
[----:B------:R-:W-:Y:S01]  /*0470*/  IMAD R17, R3, 0x100, R8 ;  /* 0x0000010003117824 */ /* 0x000fe200078e0208 */
[----:B------:R-:W-:Y:S01]  /*0480*/  LEA.HI.X.SX32 R5, R12, UR9, 0x1, P3 ;  /* 0x000000090c057c11 */ /* 0x000fe200098f0eff */
[----:B------:R-:W-:Y:S01]  /*0490*/  IMAD.HI R8, R6, 0x38e38e39, RZ ;  /* 0x38e38e3906087827 */ /* 0x000fe200078e02ff */
[----:B------:R-:W-:Y:S01]  /*04a0*/  @!P1 SEL R11, R11, R9, !P4 ;  /* 0x000000090b0b9207 */ /* 0x000fe20006000000 */
[----:B------:R-:W-:Y:S01]  /*04b0*/  STS [R13], R10 ;  /* 0x0000000a0d007388 */ /* 0x000fe20000000800 */
[----:B------:R-:W-:-:S02]  /*04c0*/  LOP3.LUT R2, R0, 0x7f, RZ, 0xc0, !PT ;  /* 0x0000007f00027812 */ /* 0x000fc400078ec0ff */
[----:B------:R-:W-:Y:S01]  /*04d0*/  SHF.R.S32.HI R9, RZ, 0x1, R8 ;  /* 0x00000001ff097819 */ /* 0x000fe20000011408 */
[----:B------:R1:W-:Y:S01]  /*04e0*/  @P0 STG.E.U16 desc[UR6][R4.64], R17 ;  /* 0x0000001104000986 */ /* 0x0003e2000c101506 */
[----:B------:R-:W-:Y:S02]  /*04f0*/  LEA R12, R2, UR4, 0x2 ;  /* 0x00000004020c7c11 */ /* 0x000fe4000f8e10ff */
[----:B------:R-:W2:Y:S01]  /*0500*/  LDC.64 R2, c[0x0][0x220] ;  /* 0x00008800ff027b82 */ /* 0x000ea20000000a00 */
[----:B------:R-:W-:Y:S01]  /*0510*/  STS [R16+0x4], R11 ;  /* 0x0000040b10007388 */ /* 0x000fe20000000800 */
[----:B------:R-:W-:Y:S02]  /*0520*/  LOP3.LUT R0, R7, 0x7f, R0, 0xf8, !PT ;  /* 0x0000007f07007812 */ /* 0x000fe400078ef800 */
[----:B------:R-:W-:-:S04]  /*0530*/  LEA.HI R9, R8, R9, RZ, 0x1 ;  /* 0x0000000908097211 */ /* 0x000fc800078f08ff */
[----:B------:R-:W-:Y:S01]  /*0540*/  BAR.SYNC.DEFER_BLOCKING 0x0 ;  /* 0x0000000000007b1d */ /* 0x000fe20000010000 */
[----:B------:R-:W-:Y:S01]  /*0550*/  ISETP.GE.AND P0, PT, R0, 0x80, PT ;  /* 0x000000800000780c */ /* 0x000fe20003f06270 */
[----:B------:R-:W-:-:S03]  /*0560*/  IMAD R8, R9, -0x9, R6 ;  /* 0xfffffff709087824 */ /* 0x000fc600078e0206 */
[C---:B------:R-:W-:Y:S01]  /*0570*/  ISETP.LT.AND P1, PT, R6.reuse, 0x24, !P0 ;  /* 0x000000240600780c */ /* 0x040fe20004721270 */
[----:B------:R-:W-:Y:S02]  /*0580*/  VIADD R6, R6, 0x1 ;  /* 0x0000000106067836 */ /* 0x000fe40000000000 */
[----:B------:R-:W-:-:S03]  /*0590*/  IMAD R9, R9, 0x480, R8 ;  /* 0x0000048009097824 */ /* 0x000fc600078e0208 */
[----:B------:R-:W-:Y:S01]  /*05a0*/  ISETP.LT.AND P0, PT, R6, 0x24, !P0 ;  /* 0x000000240600780c */ /* 0x000fe20004701270 */
[----:B-1----:R-:W-:-:S04]  /*05b0*/  IMAD R5, R0, 0x9, R9 ;  /* 0x0000000900057824 */ /* 0x002fc800078e0209 */
[----:B--2---:R-:W-:Y:S01]  /*05c0*/  IMAD.WIDE R4, R5, 0x4, R2 ;  /* 0x0000000405047825 */ /* 0x004fe200078e0202 */
[----:B------:R-:W1:Y:S04]  /*05d0*/  LDS R15, [R12] ;  /* 0x000000000c0f7984 */ /* 0x000e680000000800 */
[----:B-1----:R1:W-:Y:S03]  /*05e0*/  @P1 STG.E desc[UR6][R4.64], R15 ;  /* 0x0000000f04001986 */ /* 0x0023e6000c101906 */
[----:B------:R-:W-:Y:S05]  /*05f0*/  @!P0 EXIT ;  /* 0x000000000000894d */ /* 0x000fea0003800000 */
[----:B------:R-:W0:Y:S01]  /*0600*/  LDS R9, [R12+0x204] ;  /* 0x000204000c097984 */ /* 0x000e220000000800 */
[----:B-1----:R-:W-:-:S05]  /*0610*/  IMAD.HI R4, R6, 0x38e38e39, RZ ;  /* 0x38e38e3906047827 */ /* 0x002fca00078e02ff */
[----:B------:R-:W-:-:S04]  /*0620*/  SHF.R.S32.HI R5, RZ, 0x1, R4 ;  /* 0x00000001ff057819 */ /* 0x000fc80000011404 */
[----:B------:R-:W-:-:S05]  /*0630*/  LEA.HI R5, R4, R5, RZ, 0x1 ;  /* 0x0000000504057211 */ /* 0x000fca00078f08ff */
[----:B------:R-:W-:-:S04]  /*0640*/  IMAD R7, R5, -0x9, R6 ;  /* 0xfffffff705077824 */ /* 0x000fc800078e0206 */
[----:B------:R-:W-:-:S04]  /*0650*/  IMAD R0, R0, 0x9, R7 ;  /* 0x0000000900007824 */ /* 0x000fc800078e0207 */
[----:B------:R-:W-:-:S04]  /*0660*/  IMAD R5, R5, 0x480, R0 ;  /* 0x0000048005057824 */ /* 0x000fc800078e0200 */
[----:B------:R-:W-:-:S05]  /*0670*/  IMAD.WIDE R2, R5, 0x4, R2 ;  /* 0x0000000405027825 */ /* 0x000fca00078e0202 */
[----:B0-----:R-:W-:Y:S01]  /*0680*/  STG.E desc[UR6][R2.64], R9 ;  /* 0x0000000902007986 */ /* 0x001fe2000c101906 */
[----:B------:R-:W-:Y:S05]  /*0690*/  EXIT ;  /* 0x000000000000794d */ /* 0x000fea0003800000 */
.L_x_0:
[----:B------:R-:W-:-:S00]  /*06a0*/  BRA `(.L_x_0) ;  /* 0xfffffffc00fc7947 */ /* 0x000fc0000383ffff */
[----:B------:R-:W-:-:S00]  /*06b0*/  NOP ;  /* 0x0000000000007918 */ /* 0x000fc00000000000 */
        /* <DEDUP_REMOVED lines=12> */
.L_x_1:


//--------------------- .nv.shared.triton_poi_fused_max_pool2d_with_indices_12 --------------------------
	.section	.nv.shared.triton_poi_fused_max_pool2d_with_indices_12,"aw",@nobits
	.sectionflags	@""
	.align	16
	.zero		1024


//--------------------- .nv.constant0.triton_poi_fused_max_pool2d_with_indices_12 --------------------------
	.section	.nv.constant0.triton_poi_fused_max_pool2d_with_indices_12,"a",@progbits
	.sectionflags	@""
	.align	4
.nv.constant0.triton_poi_fused_max_pool2d_with_indices_12:
	.zero		560
